//
// Generated by NVIDIA NVVM Compiler
//
// Compiler Build ID: CL-36424714
// Cuda compilation tools, release 13.0, V13.0.88
// Based on NVVM 20.0.0
//

.version 9.0
.target sm_100
.address_size 64

	// .globl	_Z13mat_hadmard_kPfS_S_i

.visible .entry _Z13mat_hadmard_kPfS_S_i(
	.param .u64 .ptr .align 1 _Z13mat_hadmard_kPfS_S_i_param_0,
	.param .u64 .ptr .align 1 _Z13mat_hadmard_kPfS_S_i_param_1,
	.param .u64 .ptr .align 1 _Z13mat_hadmard_kPfS_S_i_param_2,
	.param .u32 _Z13mat_hadmard_kPfS_S_i_param_3
)
{
	.reg .b32 	%r<2>;
	.reg .b32 	%f<4>;
	.reg .b64 	%rd<11>;

	ld.param.u64 	%rd1, [_Z13mat_hadmard_kPfS_S_i_param_0];
	ld.param.u64 	%rd2, [_Z13mat_hadmard_kPfS_S_i_param_1];
	ld.param.u64 	%rd3, [_Z13mat_hadmard_kPfS_S_i_param_2];
	cvta.to.global.u64 	%rd4, %rd1;
	cvta.to.global.u64 	%rd5, %rd3;
	cvta.to.global.u64 	%rd6, %rd2;
	mov.u32 	%r1, %tid.x;
	mul.wide.u32 	%rd7, %r1, 4;
	add.s64 	%rd8, %rd6, %rd7;
	ld.global.f32 	%f1, [%rd8];
	add.s64 	%rd9, %rd5, %rd7;
	ld.global.f32 	%f2, [%rd9];
	mul.f32 	%f3, %f1, %f2;
	add.s64 	%rd10, %rd4, %rd7;
	st.global.f32 	[%rd10], %f3;
	ret;

}


// ===== COMPILED SASS (sm_100) =====

	.target	sm_100

	.elftype	@"ET_EXEC"


//--------------------- .note.nv.tkinfo           --------------------------
	.section	.note.nv.tkinfo,"",@"SHT_NOTE"
	.sectionflags	@"SHF_NOTE_NV_TKINFO"
	.tkinfo
        /*0018*/ 	.word	0x00000002
        /*0030*/ 	.string	""
        /*0030*/ 	.string	"ptxas"
        /*0030*/ 	.string	"Cuda compilation tools, release 13.0, V13.0.88"
        /*0030*/ 	.string	"Build cuda_13.0.r13.0/compiler.36424714_0"
        /*0030*/ 	.string	"-arch sm_100 -m 64 "



//--------------------- .note.nv.cuinfo           --------------------------
	.section	.note.nv.cuinfo,"",@"SHT_NOTE"
	.sectionflags	@"SHF_NOTE_NV_CUINFO"
        /*0018*/ 	.short	0x0002
        /*001a*/ 	.short	0x0064
        /*001c*/ 	.short	0x0082
	.zero		2


//--------------------- .nv.info                  --------------------------
	.section	.nv.info,"",@"SHT_CUDA_INFO"
	.align	4


	//----- nvinfo : EIATTR_REGCOUNT
	.align		4
        /*0000*/ 	.byte	0x04, 0x2f
        /*0002*/ 	.short	(.L_1 - .L_0)
	.align		4
.L_0:
        /*0004*/ 	.word	index@(_Z13mat_hadmard_kPfS_S_i)
        /*0008*/ 	.word	0x0000000c


	//----- nvinfo : EIATTR_FRAME_SIZE
	.align		4
.L_1:
        /*000c*/ 	.byte	0x04, 0x11
        /*000e*/ 	.short	(.L_3 - .L_2)
	.align		4
.L_2:
        /*0010*/ 	.word	index@(_Z13mat_hadmard_kPfS_S_i)
        /*0014*/ 	.word	0x00000000


	//----- nvinfo : EIATTR_MIN_STACK_SIZE
	.align		4
.L_3:
        /*0018*/ 	.byte	0x04, 0x12
        /*001a*/ 	.short	(.L_5 - .L_4)
	.align		4
.L_4:
        /*001c*/ 	.word	index@(_Z13mat_hadmard_kPfS_S_i)
        /*0020*/ 	.word	0x00000000
.L_5:


//--------------------- .nv.compat                --------------------------
	.section	.nv.compat,"",@"SHT_CUDA_COMPAT_INFO"
	.align	4
        /*0000*/ 	.byte	0x02, 0x09, 0x00, 0x00, 0x02, 0x02, 0x01, 0x00, 0x02, 0x05, 0x05, 0x00, 0x03, 0x07, 0x01, 0x01
        /*0010*/ 	.byte	0x02, 0x03, 0x00, 0x00, 0x02, 0x06, 0x01, 0x00, 0x04, 0x0b, 0x08, 0x00, 0x09, 0x00, 0x00, 0x00
        /*0020*/ 	.byte	0x00, 0x00, 0x00, 0x00


//--------------------- .nv.info._Z13mat_hadmard_kPfS_S_i --------------------------
	.section	.nv.info._Z13mat_hadmard_kPfS_S_i,"",@"SHT_CUDA_INFO"
	.sectionflags	@""
	.align	4


	//----- nvinfo : EIATTR_CUDA_API_VERSION
	.align		4
        /*0000*/ 	.byte	0x04, 0x37
        /*0002*/ 	.short	(.L_7 - .L_6)
.L_6:
        /*0004*/ 	.word	0x00000082


	//----- nvinfo : EIATTR_KPARAM_INFO
	.align		4
.L_7:
        /*0008*/ 	.byte	0x04, 0x17
        /*000a*/ 	.short	(.L_9 - .L_8)
.L_8:
        /*000c*/ 	.word	0x00000000
        /*0010*/ 	.short	0x0003
        /*0012*/ 	.short	0x0018
        /*0014*/ 	.byte	0x00, 0xf0, 0x11, 0x00


	//----- nvinfo : EIATTR_KPARAM_INFO
	.align		4
.L_9:
        /*0018*/ 	.byte	0x04, 0x17
        /*001a*/ 	.short	(.L_11 - .L_10)
.L_10:
        /*001c*/ 	.word	0x00000000
        /*0020*/ 	.short	0x0002
        /*0022*/ 	.short	0x0010
        /*0024*/ 	.byte	0x00, 0xf5, 0x21, 0x00


	//----- nvinfo : EIATTR_KPARAM_INFO
	.align		4
.L_11:
        /*0028*/ 	.byte	0x04, 0x17
        /*002a*/ 	.short	(.L_13 - .L_12)
.L_12:
        /*002c*/ 	.word	0x00000000
        /*0030*/ 	.short	0x0001
        /*0032*/ 	.short	0x0008
        /*0034*/ 	.byte	0x00, 0xf5, 0x21, 0x00


	//----- nvinfo : EIATTR_KPARAM_INFO
	.align		4
.L_13:
        /*0038*/ 	.byte	0x04, 0x17
        /*003a*/ 	.short	(.L_15 - .L_14)
.L_14:
        /*003c*/ 	.word	0x00000000
        /*0040*/ 	.short	0x0000
        /*0042*/ 	.short	0x0000
        /*0044*/ 	.byte	0x00, 0xf5, 0x21, 0x00


	//----- nvinfo : EIATTR_SPARSE_MMA_MASK
	.align		4
.L_15:
        /*0048*/ 	.byte	0x03, 0x50
        /*004a*/ 	.short	0x0000


	//----- nvinfo : EIATTR_MAXREG_COUNT
	.align		4
        /*004c*/ 	.byte	0x03, 0x1b
        /*004e*/ 	.short	0x00ff


	//----- nvinfo : EIATTR_MERCURY_ISA_VERSION
	.align		4
        /*0050*/ 	.byte	0x03, 0x5f
        /*0052*/ 	.short	0x0101


	//----- nvinfo : EIATTR_VRC_CTA_INIT_COUNT
	.align		4
        /*0054*/ 	.byte	0x02, 0x4a
	.zero		1
	.zero		1


	//----- nvinfo : EIATTR_EXIT_INSTR_OFFSETS
	.align		4
        /*0058*/ 	.byte	0x04, 0x1c
        /*005a*/ 	.short	(.L_17 - .L_16)


	//   ....[0]....
.L_16:
        /*005c*/ 	.word	0x000000d0


	//----- nvinfo : EIATTR_CBANK_PARAM_SIZE
	.align		4
.L_17:
        /*0060*/ 	.byte	0x03, 0x19
        /*0062*/ 	.short	0x001c


	//----- nvinfo : EIATTR_PARAM_CBANK
	.align		4
        /*0064*/ 	.byte	0x04, 0x0a
        /*0066*/ 	.short	(.L_19 - .L_18)
	.align		4
.L_18:
        /*0068*/ 	.word	index@(.nv.constant0._Z13mat_hadmard_kPfS_S_i)
        /*006c*/ 	.short	0x0380
        /*006e*/ 	.short	0x001c


	//----- nvinfo : EIATTR_SW_WAR
	.align		4
.L_19:
        /*0070*/ 	.byte	0x04, 0x36
        /*0072*/ 	.short	(.L_21 - .L_20)
.L_20:
        /*0074*/ 	.word	0x00000008
.L_21:


//--------------------- .nv.callgraph             --------------------------
	.section	.nv.callgraph,"",@"SHT_CUDA_CALLGRAPH"
	.align	4
	.sectionentsize	8
	.align		4
        /*0000*/ 	.word	0x00000000
	.align		4
        /*0004*/ 	.word	0xffffffff
	.align		4
        /*0008*/ 	.word	0x00000000
	.align		4
        /*000c*/ 	.word	0xfffffffe
	.align		4
        /*0010*/ 	.word	0x00000000
	.align		4
        /*0014*/ 	.word	0xfffffffd
	.align		4
        /*0018*/ 	.word	0x00000000
	.align		4
        /*001c*/ 	.word	0xfffffffc


//--------------------- .text._Z13mat_hadmard_kPfS_S_i --------------------------
	.section	.text._Z13mat_hadmard_kPfS_S_i,"ax",@progbits
	.align	128
        .global         _Z13mat_hadmard_kPfS_S_i
        .type           _Z13mat_hadmard_kPfS_S_i,@function
        .size           _Z13mat_hadmard_kPfS_S_i,(.L_x_1 - _Z13mat_hadmard_kPfS_S_i)
        .other          _Z13mat_hadmard_kPfS_S_i,@"STO_CUDA_ENTRY STV_DEFAULT"
_Z13mat_hadmard_kPfS_S_i:
.text._Z13mat_hadmard_kPfS_S_i:
[----:B------:R-:W-:Y:S01]  /*0000*/  LDC R1, c[0x0][0x37c] ;  /* 0x0000df00ff017b82 */ /* 0x000fe20000000800 */
[----:B------:R-:W0:Y:S07]  /*0010*/  S2R R9, SR_TID.X ;  /* 0x0000000000097919 */ /* 0x000e2e0000002100 */
[----:B------:R-:W0:Y:S01]  /*0020*/  LDC.64 R2, c[0x0][0x388] ;  /* 0x0000e200ff027b82 */ /* 0x000e220000000a00 */
[----:B------:R-:W1:Y:S07]  /*0030*/  LDCU.64 UR4, c[0x0][0x358] ;  /* 0x00006b00ff0477ac */ /* 0x000e6e0008000a00 */
[----:B------:R-:W2:Y:S08]  /*0040*/  LDC.64 R4, c[0x0][0x390] ;  /* 0x0000e400ff047b82 */ /* 0x000eb00000000a00 */
[----:B------:R-:W3:Y:S01]  /*0050*/  LDC.64 R6, c[0x0][0x380] ;  /* 0x0000e000ff067b82 */ /* 0x000ee20000000a00 */
[----:B0-----:R-:W-:-:S04]  /*0060*/  IMAD.WIDE.U32 R2, R9, 0x4, R2 ;  /* 0x0000000409027825 */ /* 0x001fc800078e0002 */
[C---:B--2---:R-:W-:Y:S02]  /*0070*/  IMAD.WIDE.U32 R4, R9.reuse, 0x4, R4 ;  /* 0x0000000409047825 */ /* 0x044fe400078e0004 */
[----:B-1----:R-:W2:Y:S04]  /*0080*/  LDG.E R2, desc[UR4][R2.64] ;  /* 0x0000000402027981 */ /* 0x002ea8000c1e1900 */
[----:B------:R-:W2:Y:S01]  /*0090*/  LDG.E R5, desc[UR4][R4.64] ;  /* 0x0000000404057981 */ /* 0x000ea2000c1e1900 */
[----:B---3--:R-:W-:-:S04]  /*00a0*/  IMAD.WIDE.U32 R6, R9, 0x4, R6 ;  /* 0x0000000409067825 */ /* 0x008fc800078e0006 */
[----:B--2---:R-:W-:-:S05]  /*00b0*/  FMUL R9, R2, R5 ;  /* 0x0000000502097220 */ /* 0x004fca0000400000 */
[----:B------:R-:W-:Y:S01]  /*00c0*/  STG.E desc[UR4][R6.64], R9 ;  /* 0x0000000906007986 */ /* 0x000fe2000c101904 */
[----:B------:R-:W-:Y:S05]  /*00d0*/  EXIT ;  /* 0x000000000000794d */ /* 0x000fea0003800000 */
.L_x_0:
[----:B------:R-:W-:-:S00]  /*00e0*/  BRA `(.L_x_0) ;  /* 0xfffffffc00fc7947 */ /* 0x000fc0000383ffff */
[----:B------:R-:W-:-:S00]  /*00f0*/  NOP ;  /* 0x0000000000007918 */ /* 0x000fc00000000000 */
        /* <DEDUP_REMOVED lines=8> */
.L_x_1:


//--------------------- .nv.shared.reserved.0     --------------------------
	.section	.nv.shared.reserved.0,"aw",@nobits
	.weak		__nv_reservedSMEM_offset_0_alias
	.size		__nv_reservedSMEM_offset_0_alias, 0, 64
	.other		__nv_reservedSMEM_offset_0_alias,@"STO_CUDA_RESERVED_SHARED STV_DEFAULT"
__nv_reservedSMEM_offset_0_alias:
	.zero		0
	.zero		64


//--------------------- .nv.constant0._Z13mat_hadmard_kPfS_S_i --------------------------
	.section	.nv.constant0._Z13mat_hadmard_kPfS_S_i,"a",@progbits
	.sectionflags	@""
	.align	4
.nv.constant0._Z13mat_hadmard_kPfS_S_i:
	.zero		924


//--------------------- SYMBOLS --------------------------

	.type		.nv.reservedSmem.offset0,@object
	.size		.nv.reservedSmem.offset0,0x4
